	.headerflags	@"EF_CUDA_TEXMODE_UNIFIED EF_CUDA_64BIT_ADDRESS EF_CUDA_ACCELERATORS EF_CUDA_SM90 EF_CUDA_VIRTUAL_SM(EF_CUDA_SM90)"
	.elftype	@"ET_EXEC"


//--------------------- .nv.info                  --------------------------
	.section	.nv.info,"",@"SHT_CUDA_INFO"
	.align	4


	//----- nvinfo : EIATTR_REGCOUNT
	.align		4
        /*0000*/ 	.byte	0x04, 0x2f
        /*0002*/ 	.short	(.L_1 - .L_0)
	.align		4
.L_0:
        /*0004*/ 	.word	index@(triton_poi_fused_convolution_max_pool2d_with_indices_relu_15)
        /*0008*/ 	.word	0x0000000c


	//----- nvinfo : EIATTR_MIN_STACK_SIZE
	.align		4
.L_1:
        /*000c*/ 	.byte	0x04, 0x12
        /*000e*/ 	.short	(.L_3 - .L_2)
	.align		4
.L_2:
        /*0010*/ 	.word	index@(triton_poi_fused_convolution_max_pool2d_with_indices_relu_15)
        /*0014*/ 	.word	0x00000000


	//----- nvinfo : EIATTR_FRAME_SIZE
	.align		4
.L_3:
        /*0018*/ 	.byte	0x04, 0x11
        /*001a*/ 	.short	(.L_5 - .L_4)
	.align		4
.L_4:
        /*001c*/ 	.word	index@(triton_poi_fused_convolution_max_pool2d_with_indices_relu_15)
        /*0020*/ 	.word	0x00000000


	//----- nvinfo : EIATTR_MIN_STACK_SIZE
	.align		4
.L_5:
        /*0024*/ 	.byte	0x04, 0x12
        /*0026*/ 	.short	(.L_7 - .L_6)
	.align		4
.L_6:
        /*0028*/ 	.word	index@(triton_poi_fused_convolution_max_pool2d_with_indices_relu_15)
        /*002c*/ 	.word	0x00000000
.L_7:


//--------------------- .nv.info.triton_poi_fused_convolution_max_pool2d_with_indices_relu_15 --------------------------
	.section	.nv.info.triton_poi_fused_convolution_max_pool2d_with_indices_relu_15,"",@"SHT_CUDA_INFO"
	.sectionflags	@""
	.align	4


	//----- nvinfo : EIATTR_CUDA_API_VERSION
	.align		4
        /*0000*/ 	.byte	0x04, 0x37
        /*0002*/ 	.short	(.L_9 - .L_8)
.L_8:
        /*0004*/ 	.word	0x0000007c


	//----- nvinfo : EIATTR_KPARAM_INFO
	.align		4
.L_9:
        /*0008*/ 	.byte	0x04, 0x17
        /*000a*/ 	.short	(.L_11 - .L_10)
.L_10:
        /*000c*/ 	.word	0x00000000
        /*0010*/ 	.short	0x0002
        /*0012*/ 	.short	0x0010
        /*0014*/ 	.byte	0x00, 0xf0, 0x11, 0x00


	//----- nvinfo : EIATTR_KPARAM_INFO
	.align		4
.L_11:
        /*0018*/ 	.byte	0x04, 0x17
        /*001a*/ 	.short	(.L_13 - .L_12)
.L_12:
        /*001c*/ 	.word	0x00000000
        /*0020*/ 	.short	0x0001
        /*0022*/ 	.short	0x0008
        /*0024*/ 	.byte	0x00, 0xf4, 0x21, 0x00


	//----- nvinfo : EIATTR_KPARAM_INFO
	.align		4
.L_13:
        /*0028*/ 	.byte	0x04, 0x17
        /*002a*/ 	.short	(.L_15 - .L_14)
.L_14:
        /*002c*/ 	.word	0x00000000
        /*0030*/ 	.short	0x0000
        /*0032*/ 	.short	0x0000
        /*0034*/ 	.byte	0x00, 0xf4, 0x21, 0x00


	//----- nvinfo : EIATTR_SPARSE_MMA_MASK
	.align		4
.L_15:
        /*0038*/ 	.byte	0x03, 0x50
        /*003a*/ 	.short	0x0000


	//----- nvinfo : EIATTR_MAXREG_COUNT
	.align		4
        /*003c*/ 	.byte	0x03, 0x1b
        /*003e*/ 	.short	0x00ff


	//----- nvinfo : EIATTR_EXIT_INSTR_OFFSETS
	.align		4
        /*0040*/ 	.byte	0x04, 0x1c
        /*0042*/ 	.short	(.L_17 - .L_16)


	//   ....[0]....
.L_16:
        /*0044*/ 	.word	0x00000190


	//----- nvinfo : EIATTR_REQNTID
	.align		4
.L_17:
        /*0048*/ 	.byte	0x04, 0x10
        /*004a*/ 	.short	(.L_19 - .L_18)
.L_18:
        /*004c*/ 	.word	0x00000100
        /*0050*/ 	.word	0x00000001
        /*0054*/ 	.word	0x00000001


	//----- nvinfo : EIATTR_CBANK_PARAM_SIZE
	.align		4
.L_19:
        /*0058*/ 	.byte	0x03, 0x19
        /*005a*/ 	.short	0x0014


	//----- nvinfo : EIATTR_PARAM_CBANK
	.align		4
        /*005c*/ 	.byte	0x04, 0x0a
        /*005e*/ 	.short	(.L_21 - .L_20)
	.align		4
.L_20:
        /*0060*/ 	.word	index@(.nv.constant0.triton_poi_fused_convolution_max_pool2d_with_indices_relu_15)
        /*0064*/ 	.short	0x0210
        /*0066*/ 	.short	0x0014


	//----- nvinfo : EIATTR_SW_WAR
	.align		4
.L_21:
        /*0068*/ 	.byte	0x04, 0x36
        /*006a*/ 	.short	(.L_23 - .L_22)
.L_22:
        /*006c*/ 	.word	0x00000008
.L_23:


//--------------------- .nv.callgraph             --------------------------
	.section	.nv.callgraph,"",@"SHT_CUDA_CALLGRAPH"
	.align	4
	.sectionentsize	8
	.align		4
        /*0000*/ 	.word	0x00000000
	.align		4
        /*0004*/ 	.word	0xffffffff
	.align		4
        /*0008*/ 	.word	0x00000000
	.align		4
        /*000c*/ 	.word	0xfffffffe
	.align		4
        /*0010*/ 	.word	0x00000000
	.align		4
        /*0014*/ 	.word	0xfffffffd
	.align		4
        /*0018*/ 	.word	0x00000000
	.align		4
        /*001c*/ 	.word	0xfffffffc


//--------------------- .text.triton_poi_fused_convolution_max_pool2d_with_indices_relu_15 --------------------------
	.section	.text.triton_poi_fused_convolution_max_pool2d_with_indices_relu_15,"ax",@progbits
	.align	128
        .global         triton_poi_fused_convolution_max_pool2d_with_indices_relu_15
        .type           triton_poi_fused_convolution_max_pool2d_with_indices_relu_15,@function
        .size           triton_poi_fused_convolution_max_pool2d_with_indices_relu_15,(.L_x_1 - triton_poi_fused_convolution_max_pool2d_with_indices_relu_15)
        .other          triton_poi_fused_convolution_max_pool2d_with_indices_relu_15,@"STO_CUDA_ENTRY STV_DEFAULT"
triton_poi_fused_convolution_max_pool2d_with_indices_relu_15:
.text.triton_poi_fused_convolution_max_pool2d_with_indices_relu_15:
[----:B------:R-:W-:Y:S01]  /*0000*/  LDC R1, c[0x0][0x28] ;  /* 0x00000a00ff017b82 */ /* 0x000fe20000000800 */
[----:B------:R-:W1:Y:S07]  /*0010*/  S2R R0, SR_TID.X ;  /* 0x0000000000007919 */ /* 0x000e6e0000002100 */
[----:B------:R-:W2:Y:S01]  /*0020*/  LDC.64 R4, c[0x0][0x218] ;  /* 0x00008600ff047b82 */ /* 0x000ea20000000a00 */
[----:B------:R-:W-:Y:S01]  /*0030*/  ULDC.64 UR4, c[0x0][0x208] ;  /* 0x0000820000047ab9 */ /* 0x000fe20000000a00 */
[----:B------:R-:W3:Y:S06]  /*0040*/  S2R R7, SR_CTAID.X ;  /* 0x0000000000077919 */ /* 0x000eec0000002500 */
[----:B------:R-:W4:Y:S01]  /*0050*/  LDC.64 R2, c[0x0][0x210] ;  /* 0x00008400ff027b82 */ /* 0x000f220000000a00 */
[----:B-1----:R-:W-:Y:S01]  /*0060*/  IMAD.SHL.U32 R0, R0, 0x2, RZ ;  /* 0x0000000200007824 */ /* 0x002fe200078e00ff */
[----:B---3--:R-:W-:-:S04]  /*0070*/  SHF.R.S32.HI R6, RZ, 0x16, R7 ;  /* 0x00000016ff067819 */ /* 0x008fc80000011407 */
[----:B------:R-:W-:-:S05]  /*0080*/  LOP3.LUT R0, R0, 0x1fe, RZ, 0xc0, !PT ;  /* 0x000001fe00007812 */ /* 0x000fca00078ec0ff */
[----:B------:R-:W-:Y:S01]  /*0090*/  IMAD R7, R7, 0x200, R0 ;  /* 0x0000020007077824 */ /* 0x000fe200078e0200 */
[----:B------:R-:W-:-:S03]  /*00a0*/  SGXT R0, R6, 0x1 ;  /* 0x000000010600781a */ /* 0x000fc60000000200 */
[----:B----4-:R-:W-:Y:S01]  /*00b0*/  IMAD.WIDE R2, R7, 0x4, R2 ;  /* 0x0000000407027825 */ /* 0x010fe200078e0202 */
[----:B------:R-:W-:-:S04]  /*00c0*/  LEA.HI R0, R0, R7, RZ, 0x7 ;  /* 0x0000000700007211 */ /* 0x000fc800078f38ff */
[----:B------:R-:W-:-:S05]  /*00d0*/  LOP3.LUT R0, R0, 0xffffff80, RZ, 0xc0, !PT ;  /* 0xffffff8000007812 */ /* 0x000fca00078ec0ff */
[----:B------:R-:W-:Y:S02]  /*00e0*/  IMAD.IADD R9, R7, 0x1, -R0 ;  /* 0x0000000107097824 */ /* 0x000fe400078e0a00 */
[----:B------:R-:W3:Y:S02]  /*00f0*/  LDG.E.64 R6, desc[UR4][R2.64] ;  /* 0x0000000402067981 */ /* 0x000ee4000c1e1b00 */
[----:B--2---:R-:W-:-:S06]  /*0100*/  IMAD.WIDE R4, R9, 0x4, R4 ;  /* 0x0000000409047825 */ /* 0x004fcc00078e0204 */
[----:B------:R-:W3:Y:S02]  /*0110*/  LDG.E.EL.64 R4, desc[UR4][R4.64] ;  /* 0x0000000404047981 */ /* 0x000ee4000c2e1b00 */
[C---:B---3--:R-:W-:Y:S01]  /*0120*/  FSETP.GEU.AND P0, PT, R6.reuse, -R4, PT ;  /* 0x800000040600720b */ /* 0x048fe20003f0e000 */
[----:B------:R-:W-:Y:S01]  /*0130*/  FADD R6, R6, R4 ;  /* 0x0000000406067221 */ /* 0x000fe20000000000 */
[C---:B------:R-:W-:Y:S01]  /*0140*/  FADD R0, R7.reuse, R5 ;  /* 0x0000000507007221 */ /* 0x040fe20000000000 */
[----:B------:R-:W-:-:S03]  /*0150*/  FSETP.GEU.AND P1, PT, R7, -R5, PT ;  /* 0x800000050700720b */ /* 0x000fc60003f2e000 */
[----:B------:R-:W-:Y:S02]  /*0160*/  FSEL R6, R6, RZ, P0 ;  /* 0x000000ff06067208 */ /* 0x000fe40000000000 */
[----:B------:R-:W-:-:S05]  /*0170*/  FSEL R7, R0, RZ, P1 ;  /* 0x000000ff00077208 */ /* 0x000fca0000800000 */
[----:B------:R-:W-:Y:S01]  /*0180*/  STG.E.64 desc[UR4][R2.64], R6 ;  /* 0x0000000602007986 */ /* 0x000fe2000c101b04 */
[----:B------:R-:W-:Y:S05]  /*0190*/  EXIT ;  /* 0x000000000000794d */ /* 0x000fea0003800000 */
.L_x_0:
[----:B------:R-:W-:-:S00]  /*01a0*/  BRA `(.L_x_0) ;  /* 0xfffffffc00fc7947 */ /* 0x000fc0000383ffff */
[----:B------:R-:W-:-:S00]  /*01b0*/  NOP ;  /* 0x0000000000007918 */ /* 0x000fc00000000000 */
        /* <DEDUP_REMOVED lines=12> */
.L_x_1:


//--------------------- .nv.constant0.triton_poi_fused_convolution_max_pool2d_with_indices_relu_15 --------------------------
	.section	.nv.constant0.triton_poi_fused_convolution_max_pool2d_with_indices_relu_15,"a",@progbits
	.sectionflags	@""
	.align	4
.nv.constant0.triton_poi_fused_convolution_max_pool2d_with_indices_relu_15:
	.zero		548
